//
// Generated by NVIDIA NVVM Compiler
//
// Compiler Build ID: CL-36424714
// Cuda compilation tools, release 13.0, V13.0.88
// Based on NVVM 20.0.0
//

.version 9.0
.target sm_100
.address_size 64

	// .globl	_Z14vec_add_kerneliPfS_S_

.visible .entry _Z14vec_add_kerneliPfS_S_(
	.param .u32 _Z14vec_add_kerneliPfS_S__param_0,
	.param .u64 .ptr .align 1 _Z14vec_add_kerneliPfS_S__param_1,
	.param .u64 .ptr .align 1 _Z14vec_add_kerneliPfS_S__param_2,
	.param .u64 .ptr .align 1 _Z14vec_add_kerneliPfS_S__param_3
)
{
	.reg .pred 	%p<2>;
	.reg .b32 	%r<6>;
	.reg .b32 	%f<4>;
	.reg .b64 	%rd<11>;

	ld.param.u32 	%r2, [_Z14vec_add_kerneliPfS_S__param_0];
	ld.param.u64 	%rd1, [_Z14vec_add_kerneliPfS_S__param_1];
	ld.param.u64 	%rd2, [_Z14vec_add_kerneliPfS_S__param_2];
	ld.param.u64 	%rd3, [_Z14vec_add_kerneliPfS_S__param_3];
	mov.u32 	%r3, %tid.x;
	mov.u32 	%r4, %ctaid.x;
	mov.u32 	%r5, %ntid.x;
	mad.lo.s32 	%r1, %r4, %r5, %r3;
	setp.ge.s32 	%p1, %r1, %r2;
	@%p1 bra 	$L__BB0_2;
	cvta.to.global.u64 	%rd4, %rd1;
	cvta.to.global.u64 	%rd5, %rd2;
	cvta.to.global.u64 	%rd6, %rd3;
	mul.wide.s32 	%rd7, %r1, 4;
	add.s64 	%rd8, %rd4, %rd7;
	ld.global.f32 	%f1, [%rd8];
	add.s64 	%rd9, %rd5, %rd7;
	ld.global.f32 	%f2, [%rd9];
	add.f32 	%f3, %f1, %f2;
	add.s64 	%rd10, %rd6, %rd7;
	st.global.f32 	[%rd10], %f3;
$L__BB0_2:
	ret;

}


// ===== COMPILED SASS (sm_100) =====

	.target	sm_100

	.elftype	@"ET_EXEC"


//--------------------- .note.nv.tkinfo           --------------------------
	.section	.note.nv.tkinfo,"",@"SHT_NOTE"
	.sectionflags	@"SHF_NOTE_NV_TKINFO"
	.tkinfo
        /*0018*/ 	.word	0x00000002
        /*0030*/ 	.string	""
        /*0030*/ 	.string	"ptxas"
        /*0030*/ 	.string	"Cuda compilation tools, release 13.0, V13.0.88"
        /*0030*/ 	.string	"Build cuda_13.0.r13.0/compiler.36424714_0"
        /*0030*/ 	.string	"-arch sm_100 -m 64 "



//--------------------- .note.nv.cuinfo           --------------------------
	.section	.note.nv.cuinfo,"",@"SHT_NOTE"
	.sectionflags	@"SHF_NOTE_NV_CUINFO"
        /*0018*/ 	.short	0x0002
        /*001a*/ 	.short	0x0064
        /*001c*/ 	.short	0x0082
	.zero		2


//--------------------- .nv.info                  --------------------------
	.section	.nv.info,"",@"SHT_CUDA_INFO"
	.align	4


	//----- nvinfo : EIATTR_REGCOUNT
	.align		4
        /*0000*/ 	.byte	0x04, 0x2f
        /*0002*/ 	.short	(.L_1 - .L_0)
	.align		4
.L_0:
        /*0004*/ 	.word	index@(_Z14vec_add_kerneliPfS_S_)
        /*0008*/ 	.word	0x0000000c


	//----- nvinfo : EIATTR_FRAME_SIZE
	.align		4
.L_1:
        /*000c*/ 	.byte	0x04, 0x11
        /*000e*/ 	.short	(.L_3 - .L_2)
	.align		4
.L_2:
        /*0010*/ 	.word	index@(_Z14vec_add_kerneliPfS_S_)
        /*0014*/ 	.word	0x00000000


	//----- nvinfo : EIATTR_MIN_STACK_SIZE
	.align		4
.L_3:
        /*0018*/ 	.byte	0x04, 0x12
        /*001a*/ 	.short	(.L_5 - .L_4)
	.align		4
.L_4:
        /*001c*/ 	.word	index@(_Z14vec_add_kerneliPfS_S_)
        /*0020*/ 	.word	0x00000000
.L_5:


//--------------------- .nv.compat                --------------------------
	.section	.nv.compat,"",@"SHT_CUDA_COMPAT_INFO"
	.align	4
        /*0000*/ 	.byte	0x02, 0x09, 0x00, 0x00, 0x02, 0x02, 0x01, 0x00, 0x02, 0x05, 0x05, 0x00, 0x03, 0x07, 0x01, 0x01
        /*0010*/ 	.byte	0x02, 0x03, 0x00, 0x00, 0x02, 0x06, 0x01, 0x00, 0x04, 0x0b, 0x08, 0x00, 0x09, 0x00, 0x00, 0x00
        /*0020*/ 	.byte	0x00, 0x00, 0x00, 0x00


//--------------------- .nv.info._Z14vec_add_kerneliPfS_S_ --------------------------
	.section	.nv.info._Z14vec_add_kerneliPfS_S_,"",@"SHT_CUDA_INFO"
	.sectionflags	@""
	.align	4


	//----- nvinfo : EIATTR_CUDA_API_VERSION
	.align		4
        /*0000*/ 	.byte	0x04, 0x37
        /*0002*/ 	.short	(.L_7 - .L_6)
.L_6:
        /*0004*/ 	.word	0x00000082


	//----- nvinfo : EIATTR_KPARAM_INFO
	.align		4
.L_7:
        /*0008*/ 	.byte	0x04, 0x17
        /*000a*/ 	.short	(.L_9 - .L_8)
.L_8:
        /*000c*/ 	.word	0x00000000
        /*0010*/ 	.short	0x0003
        /*0012*/ 	.short	0x0018
        /*0014*/ 	.byte	0x00, 0xf5, 0x21, 0x00


	//----- nvinfo : EIATTR_KPARAM_INFO
	.align		4
.L_9:
        /*0018*/ 	.byte	0x04, 0x17
        /*001a*/ 	.short	(.L_11 - .L_10)
.L_10:
        /*001c*/ 	.word	0x00000000
        /*0020*/ 	.short	0x0002
        /*0022*/ 	.short	0x0010
        /*0024*/ 	.byte	0x00, 0xf5, 0x21, 0x00


	//----- nvinfo : EIATTR_KPARAM_INFO
	.align		4
.L_11:
        /*0028*/ 	.byte	0x04, 0x17
        /*002a*/ 	.short	(.L_13 - .L_12)
.L_12:
        /*002c*/ 	.word	0x00000000
        /*0030*/ 	.short	0x0001
        /*0032*/ 	.short	0x0008
        /*0034*/ 	.byte	0x00, 0xf5, 0x21, 0x00


	//----- nvinfo : EIATTR_KPARAM_INFO
	.align		4
.L_13:
        /*0038*/ 	.byte	0x04, 0x17
        /*003a*/ 	.short	(.L_15 - .L_14)
.L_14:
        /*003c*/ 	.word	0x00000000
        /*0040*/ 	.short	0x0000
        /*0042*/ 	.short	0x0000
        /*0044*/ 	.byte	0x00, 0xf0, 0x11, 0x00


	//----- nvinfo : EIATTR_SPARSE_MMA_MASK
	.align		4
.L_15:
        /*0048*/ 	.byte	0x03, 0x50
        /*004a*/ 	.short	0x0000


	//----- nvinfo : EIATTR_MAXREG_COUNT
	.align		4
        /*004c*/ 	.byte	0x03, 0x1b
        /*004e*/ 	.short	0x00ff


	//----- nvinfo : EIATTR_MERCURY_ISA_VERSION
	.align		4
        /*0050*/ 	.byte	0x03, 0x5f
        /*0052*/ 	.short	0x0101


	//----- nvinfo : EIATTR_VRC_CTA_INIT_COUNT
	.align		4
        /*0054*/ 	.byte	0x02, 0x4a
	.zero		1
	.zero		1


	//----- nvinfo : EIATTR_EXIT_INSTR_OFFSETS
	.align		4
        /*0058*/ 	.byte	0x04, 0x1c
        /*005a*/ 	.short	(.L_17 - .L_16)


	//   ....[0]....
.L_16:
        /*005c*/ 	.word	0x00000070


	//   ....[1]....
        /*0060*/ 	.word	0x00000130


	//----- nvinfo : EIATTR_CBANK_PARAM_SIZE
	.align		4
.L_17:
        /*0064*/ 	.byte	0x03, 0x19
        /*0066*/ 	.short	0x0020


	//----- nvinfo : EIATTR_PARAM_CBANK
	.align		4
        /*0068*/ 	.byte	0x04, 0x0a
        /*006a*/ 	.short	(.L_19 - .L_18)
	.align		4
.L_18:
        /*006c*/ 	.word	index@(.nv.constant0._Z14vec_add_kerneliPfS_S_)
        /*0070*/ 	.short	0x0380
        /*0072*/ 	.short	0x0020


	//----- nvinfo : EIATTR_SW_WAR
	.align		4
.L_19:
        /*0074*/ 	.byte	0x04, 0x36
        /*0076*/ 	.short	(.L_21 - .L_20)
.L_20:
        /*0078*/ 	.word	0x00000008
.L_21:


//--------------------- .nv.callgraph             --------------------------
	.section	.nv.callgraph,"",@"SHT_CUDA_CALLGRAPH"
	.align	4
	.sectionentsize	8
	.align		4
        /*0000*/ 	.word	0x00000000
	.align		4
        /*0004*/ 	.word	0xffffffff
	.align		4
        /*0008*/ 	.word	0x00000000
	.align		4
        /*000c*/ 	.word	0xfffffffe
	.align		4
        /*0010*/ 	.word	0x00000000
	.align		4
        /*0014*/ 	.word	0xfffffffd
	.align		4
        /*0018*/ 	.word	0x00000000
	.align		4
        /*001c*/ 	.word	0xfffffffc


//--------------------- .text._Z14vec_add_kerneliPfS_S_ --------------------------
	.section	.text._Z14vec_add_kerneliPfS_S_,"ax",@progbits
	.align	128
        .global         _Z14vec_add_kerneliPfS_S_
        .type           _Z14vec_add_kerneliPfS_S_,@function
        .size           _Z14vec_add_kerneliPfS_S_,(.L_x_1 - _Z14vec_add_kerneliPfS_S_)
        .other          _Z14vec_add_kerneliPfS_S_,@"STO_CUDA_ENTRY STV_DEFAULT"
_Z14vec_add_kerneliPfS_S_:
.text._Z14vec_add_kerneliPfS_S_:
[----:B------:R-:W-:Y:S01]  /*0000*/  LDC R1, c[0x0][0x37c] ;  /* 0x0000df00ff017b82 */ /* 0x000fe20000000800 */
[----:B------:R-:W0:Y:S07]  /*0010*/  S2R R9, SR_TID.X ;  /* 0x0000000000097919 */ /* 0x000e2e0000002100 */
[----:B------:R-:W0:Y:S01]  /*0020*/  S2UR UR4, SR_CTAID.X ;  /* 0x00000000000479c3 */ /* 0x000e220000002500 */
[----:B------:R-:W1:Y:S07]  /*0030*/  LDCU UR5, c[0x0][0x380] ;  /* 0x00007000ff0577ac */ /* 0x000e6e0008000800 */
[----:B------:R-:W0:Y:S02]  /*0040*/  LDC R0, c[0x0][0x360] ;  /* 0x0000d800ff007b82 */ /* 0x000e240000000800 */
[----:B0-----:R-:W-:-:S05]  /*0050*/  IMAD R9, R0, UR4, R9 ;  /* 0x0000000400097c24 */ /* 0x001fca000f8e0209 */
[----:B-1----:R-:W-:-:S13]  /*0060*/  ISETP.GE.AND P0, PT, R9, UR5, PT ;  /* 0x0000000509007c0c */ /* 0x002fda000bf06270 */
[----:B------:R-:W-:Y:S05]  /*0070*/  @P0 EXIT ;  /* 0x000000000000094d */ /* 0x000fea0003800000 */
[----:B------:R-:W0:Y:S01]  /*0080*/  LDC.64 R2, c[0x0][0x388] ;  /* 0x0000e200ff027b82 */ /* 0x000e220000000a00 */
[----:B------:R-:W1:Y:S07]  /*0090*/  LDCU.64 UR4, c[0x0][0x358] ;  /* 0x00006b00ff0477ac */ /* 0x000e6e0008000a00 */
[----:B------:R-:W2:Y:S08]  /*00a0*/  LDC.64 R4, c[0x0][0x390] ;  /* 0x0000e400ff047b82 */ /* 0x000eb00000000a00 */
[----:B------:R-:W3:Y:S01]  /*00b0*/  LDC.64 R6, c[0x0][0x398] ;  /* 0x0000e600ff067b82 */ /* 0x000ee20000000a00 */
[----:B0-----:R-:W-:-:S06]  /*00c0*/  IMAD.WIDE R2, R9, 0x4, R2 ;  /* 0x0000000409027825 */ /* 0x001fcc00078e0202 */
[----:B-1----:R-:W4:Y:S01]  /*00d0*/  LDG.E R2, desc[UR4][R2.64] ;  /* 0x0000000402027981 */ /* 0x002f22000c1e1900 */
[----:B--2---:R-:W-:-:S06]  /*00e0*/  IMAD.WIDE R4, R9, 0x4, R4 ;  /* 0x0000000409047825 */ /* 0x004fcc00078e0204 */
[----:B------:R-:W4:Y:S01]  /*00f0*/  LDG.E R5, desc[UR4][R4.64] ;  /* 0x0000000404057981 */ /* 0x000f22000c1e1900 */
[----:B---3--:R-:W-:-:S04]  /*0100*/  IMAD.WIDE R6, R9, 0x4, R6 ;  /* 0x0000000409067825 */ /* 0x008fc800078e0206 */
[----:B----4-:R-:W-:-:S05]  /*0110*/  FADD R9, R2, R5 ;  /* 0x0000000502097221 */ /* 0x010fca0000000000 */
[----:B------:R-:W-:Y:S01]  /*0120*/  STG.E desc[UR4][R6.64], R9 ;  /* 0x0000000906007986 */ /* 0x000fe2000c101904 */
[----:B------:R-:W-:Y:S05]  /*0130*/  EXIT ;  /* 0x000000000000794d */ /* 0x000fea0003800000 */
.L_x_0:
[----:B------:R-:W-:-:S00]  /*0140*/  BRA `(.L_x_0) ;  /* 0xfffffffc00fc7947 */ /* 0x000fc0000383ffff */
[----:B------:R-:W-:-:S00]  /*0150*/  NOP ;  /* 0x0000000000007918 */ /* 0x000fc00000000000 */
        /* <DEDUP_REMOVED lines=10> */
.L_x_1:


//--------------------- .nv.shared.reserved.0     --------------------------
	.section	.nv.shared.reserved.0,"aw",@nobits
	.weak		__nv_reservedSMEM_offset_0_alias
	.size		__nv_reservedSMEM_offset_0_alias, 0, 64
	.other		__nv_reservedSMEM_offset_0_alias,@"STO_CUDA_RESERVED_SHARED STV_DEFAULT"
__nv_reservedSMEM_offset_0_alias:
	.zero		0
	.zero		64


//--------------------- .nv.constant0._Z14vec_add_kerneliPfS_S_ --------------------------
	.section	.nv.constant0._Z14vec_add_kerneliPfS_S_,"a",@progbits
	.sectionflags	@""
	.align	4
.nv.constant0._Z14vec_add_kerneliPfS_S_:
	.zero		928


//--------------------- SYMBOLS --------------------------

	.type		.nv.reservedSmem.offset0,@object
	.size		.nv.reservedSmem.offset0,0x4
